//
// Generated by NVIDIA NVVM Compiler
//
// Compiler Build ID: CL-36424714
// Cuda compilation tools, release 13.0, V13.0.88
// Based on NVVM 20.0.0
//

.version 9.0
.target sm_100
.address_size 64

	// .globl	_Z5vsub4v

.visible .entry _Z5vsub4v()
{


	ret;

}


// ===== COMPILED SASS (sm_100) =====

	.target	sm_100

	.elftype	@"ET_EXEC"


//--------------------- .note.nv.tkinfo           --------------------------
	.section	.note.nv.tkinfo,"",@"SHT_NOTE"
	.sectionflags	@"SHF_NOTE_NV_TKINFO"
	.tkinfo
        /*0018*/ 	.word	0x00000002
        /*0030*/ 	.string	""
        /*0030*/ 	.string	"ptxas"
        /*0030*/ 	.string	"Cuda compilation tools, release 13.0, V13.0.88"
        /*0030*/ 	.string	"Build cuda_13.0.r13.0/compiler.36424714_0"
        /*0030*/ 	.string	"-arch sm_100 -m 64 "



//--------------------- .note.nv.cuinfo           --------------------------
	.section	.note.nv.cuinfo,"",@"SHT_NOTE"
	.sectionflags	@"SHF_NOTE_NV_CUINFO"
        /*0018*/ 	.short	0x0002
        /*001a*/ 	.short	0x0064
        /*001c*/ 	.short	0x0082
	.zero		2


//--------------------- .nv.info                  --------------------------
	.section	.nv.info,"",@"SHT_CUDA_INFO"
	.align	4


	//----- nvinfo : EIATTR_REGCOUNT
	.align		4
        /*0000*/ 	.byte	0x04, 0x2f
        /*0002*/ 	.short	(.L_1 - .L_0)
	.align		4
.L_0:
        /*0004*/ 	.word	index@(_Z5vsub4v)
        /*0008*/ 	.word	0x00000004


	//----- nvinfo : EIATTR_FRAME_SIZE
	.align		4
.L_1:
        /*000c*/ 	.byte	0x04, 0x11
        /*000e*/ 	.short	(.L_3 - .L_2)
	.align		4
.L_2:
        /*0010*/ 	.word	index@(_Z5vsub4v)
        /*0014*/ 	.word	0x00000000


	//----- nvinfo : EIATTR_MIN_STACK_SIZE
	.align		4
.L_3:
        /*0018*/ 	.byte	0x04, 0x12
        /*001a*/ 	.short	(.L_5 - .L_4)
	.align		4
.L_4:
        /*001c*/ 	.word	index@(_Z5vsub4v)
        /*0020*/ 	.word	0x00000000
.L_5:


//--------------------- .nv.compat                --------------------------
	.section	.nv.compat,"",@"SHT_CUDA_COMPAT_INFO"
	.align	4
        /*0000*/ 	.byte	0x02, 0x09, 0x00, 0x00, 0x02, 0x02, 0x01, 0x00, 0x02, 0x05, 0x05, 0x00, 0x03, 0x07, 0x01, 0x01
        /*0010*/ 	.byte	0x02, 0x03, 0x00, 0x00, 0x02, 0x06, 0x01, 0x00, 0x04, 0x0b, 0x08, 0x00, 0x09, 0x00, 0x00, 0x00
        /*0020*/ 	.byte	0x00, 0x00, 0x00, 0x00


//--------------------- .nv.info._Z5vsub4v        --------------------------
	.section	.nv.info._Z5vsub4v,"",@"SHT_CUDA_INFO"
	.sectionflags	@""
	.align	4


	//----- nvinfo : EIATTR_CUDA_API_VERSION
	.align		4
        /*0000*/ 	.byte	0x04, 0x37
        /*0002*/ 	.short	(.L_7 - .L_6)
.L_6:
        /*0004*/ 	.word	0x00000082


	//----- nvinfo : EIATTR_SPARSE_MMA_MASK
	.align		4
.L_7:
        /*0008*/ 	.byte	0x03, 0x50
        /*000a*/ 	.short	0x0000


	//----- nvinfo : EIATTR_MAXREG_COUNT
	.align		4
        /*000c*/ 	.byte	0x03, 0x1b
        /*000e*/ 	.short	0x00ff


	//----- nvinfo : EIATTR_MERCURY_ISA_VERSION
	.align		4
        /*0010*/ 	.byte	0x03, 0x5f
        /*0012*/ 	.short	0x0101


	//----- nvinfo : EIATTR_VRC_CTA_INIT_COUNT
	.align		4
        /*0014*/ 	.byte	0x02, 0x4a
	.zero		1
	.zero		1


	//----- nvinfo : EIATTR_EXIT_INSTR_OFFSETS
	.align		4
        /*0018*/ 	.byte	0x04, 0x1c
        /*001a*/ 	.short	(.L_9 - .L_8)


	//   ....[0]....
.L_8:
        /*001c*/ 	.word	0x00000010


	//----- nvinfo : EIATTR_SW_WAR
	.align		4
.L_9:
        /*0020*/ 	.byte	0x04, 0x36
        /*0022*/ 	.short	(.L_11 - .L_10)
.L_10:
        /*0024*/ 	.word	0x00000008
.L_11:


//--------------------- .nv.callgraph             --------------------------
	.section	.nv.callgraph,"",@"SHT_CUDA_CALLGRAPH"
	.align	4
	.sectionentsize	8
	.align		4
        /*0000*/ 	.word	0x00000000
	.align		4
        /*0004*/ 	.word	0xffffffff
	.align		4
        /*0008*/ 	.word	0x00000000
	.align		4
        /*000c*/ 	.word	0xfffffffe
	.align		4
        /*0010*/ 	.word	0x00000000
	.align		4
        /*0014*/ 	.word	0xfffffffd
	.align		4
        /*0018*/ 	.word	0x00000000
	.align		4
        /*001c*/ 	.word	0xfffffffc


//--------------------- .text._Z5vsub4v           --------------------------
	.section	.text._Z5vsub4v,"ax",@progbits
	.align	128
        .global         _Z5vsub4v
        .type           _Z5vsub4v,@function
        .size           _Z5vsub4v,(.L_x_1 - _Z5vsub4v)
        .other          _Z5vsub4v,@"STO_CUDA_ENTRY STV_DEFAULT"
_Z5vsub4v:
.text._Z5vsub4v:
[----:B------:R-:W-:Y:S01]  /*0000*/  LDC R1, c[0x0][0x37c] ;  /* 0x0000df00ff017b82 */ /* 0x000fe20000000800 */
[----:B------:R-:W-:Y:S05]  /*0010*/  EXIT ;  /* 0x000000000000794d */ /* 0x000fea0003800000 */
.L_x_0:
[----:B------:R-:W-:-:S00]  /*0020*/  BRA `(.L_x_0) ;  /* 0xfffffffc00fc7947 */ /* 0x000fc0000383ffff */
[----:B------:R-:W-:-:S00]  /*0030*/  NOP ;  /* 0x0000000000007918 */ /* 0x000fc00000000000 */
        /* <DEDUP_REMOVED lines=12> */
.L_x_1:


//--------------------- .nv.shared.reserved.0     --------------------------
	.section	.nv.shared.reserved.0,"aw",@nobits
	.weak		__nv_reservedSMEM_offset_0_alias
	.size		__nv_reservedSMEM_offset_0_alias, 0, 64
	.other		__nv_reservedSMEM_offset_0_alias,@"STO_CUDA_RESERVED_SHARED STV_DEFAULT"
__nv_reservedSMEM_offset_0_alias:
	.zero		0
	.zero		64


//--------------------- .nv.constant0._Z5vsub4v   --------------------------
	.section	.nv.constant0._Z5vsub4v,"a",@progbits
	.sectionflags	@""
	.align	4
.nv.constant0._Z5vsub4v:
	.zero		896


//--------------------- SYMBOLS --------------------------

	.type		.nv.reservedSmem.offset0,@object
	.size		.nv.reservedSmem.offset0,0x4
